	.headerflags	@"EF_CUDA_TEXMODE_UNIFIED EF_CUDA_64BIT_ADDRESS EF_CUDA_ACCELERATORS EF_CUDA_SM90 EF_CUDA_VIRTUAL_SM(EF_CUDA_SM90)"
	.elftype	@"ET_EXEC"


//--------------------- .nv.info                  --------------------------
	.section	.nv.info,"",@"SHT_CUDA_INFO"
	.align	4


	//----- nvinfo : EIATTR_REGCOUNT
	.align		4
        /*0000*/ 	.byte	0x04, 0x2f
        /*0002*/ 	.short	(.L_1 - .L_0)
	.align		4
.L_0:
        /*0004*/ 	.word	index@(triton_poi_fused__unsafe_index_add_mul_sub_12)
        /*0008*/ 	.word	0x00000038


	//----- nvinfo : EIATTR_MIN_STACK_SIZE
	.align		4
.L_1:
        /*000c*/ 	.byte	0x04, 0x12
        /*000e*/ 	.short	(.L_3 - .L_2)
	.align		4
.L_2:
        /*0010*/ 	.word	index@(triton_poi_fused__unsafe_index_add_mul_sub_12)
        /*0014*/ 	.word	0x00000000


	//----- nvinfo : EIATTR_FRAME_SIZE
	.align		4
.L_3:
        /*0018*/ 	.byte	0x04, 0x11
        /*001a*/ 	.short	(.L_5 - .L_4)
	.align		4
.L_4:
        /*001c*/ 	.word	index@(triton_poi_fused__unsafe_index_add_mul_sub_12)
        /*0020*/ 	.word	0x00000000


	//----- nvinfo : EIATTR_MIN_STACK_SIZE
	.align		4
.L_5:
        /*0024*/ 	.byte	0x04, 0x12
        /*0026*/ 	.short	(.L_7 - .L_6)
	.align		4
.L_6:
        /*0028*/ 	.word	index@(triton_poi_fused__unsafe_index_add_mul_sub_12)
        /*002c*/ 	.word	0x00000000
.L_7:


//--------------------- .nv.info.triton_poi_fused__unsafe_index_add_mul_sub_12 --------------------------
	.section	.nv.info.triton_poi_fused__unsafe_index_add_mul_sub_12,"",@"SHT_CUDA_INFO"
	.sectionflags	@""
	.align	4


	//----- nvinfo : EIATTR_CUDA_API_VERSION
	.align		4
        /*0000*/ 	.byte	0x04, 0x37
        /*0002*/ 	.short	(.L_9 - .L_8)
.L_8:
        /*0004*/ 	.word	0x0000007c


	//----- nvinfo : EIATTR_KPARAM_INFO
	.align		4
.L_9:
        /*0008*/ 	.byte	0x04, 0x17
        /*000a*/ 	.short	(.L_11 - .L_10)
.L_10:
        /*000c*/ 	.word	0x00000000
        /*0010*/ 	.short	0x0008
        /*0012*/ 	.short	0x0040
        /*0014*/ 	.byte	0x00, 0xf0, 0x11, 0x00


	//----- nvinfo : EIATTR_KPARAM_INFO
	.align		4
.L_11:
        /*0018*/ 	.byte	0x04, 0x17
        /*001a*/ 	.short	(.L_13 - .L_12)
.L_12:
        /*001c*/ 	.word	0x00000000
        /*0020*/ 	.short	0x0007
        /*0022*/ 	.short	0x0038
        /*0024*/ 	.byte	0x00, 0xf4, 0x21, 0x00


	//----- nvinfo : EIATTR_KPARAM_INFO
	.align		4
.L_13:
        /*0028*/ 	.byte	0x04, 0x17
        /*002a*/ 	.short	(.L_15 - .L_14)
.L_14:
        /*002c*/ 	.word	0x00000000
        /*0030*/ 	.short	0x0006
        /*0032*/ 	.short	0x0030
        /*0034*/ 	.byte	0x00, 0xf4, 0x21, 0x00


	//----- nvinfo : EIATTR_KPARAM_INFO
	.align		4
.L_15:
        /*0038*/ 	.byte	0x04, 0x17
        /*003a*/ 	.short	(.L_17 - .L_16)
.L_16:
        /*003c*/ 	.word	0x00000000
        /*0040*/ 	.short	0x0005
        /*0042*/ 	.short	0x0028
        /*0044*/ 	.byte	0x00, 0xf4, 0x21, 0x00


	//----- nvinfo : EIATTR_KPARAM_INFO
	.align		4
.L_17:
        /*0048*/ 	.byte	0x04, 0x17
        /*004a*/ 	.short	(.L_19 - .L_18)
.L_18:
        /*004c*/ 	.word	0x00000000
        /*0050*/ 	.short	0x0004
        /*0052*/ 	.short	0x0020
        /*0054*/ 	.byte	0x00, 0xf4, 0x21, 0x00


	//----- nvinfo : EIATTR_KPARAM_INFO
	.align		4
.L_19:
        /*0058*/ 	.byte	0x04, 0x17
        /*005a*/ 	.short	(.L_21 - .L_20)
.L_20:
        /*005c*/ 	.word	0x00000000
        /*0060*/ 	.short	0x0003
        /*0062*/ 	.short	0x0018
        /*0064*/ 	.byte	0x00, 0xf4, 0x21, 0x00


	//----- nvinfo : EIATTR_KPARAM_INFO
	.align		4
.L_21:
        /*0068*/ 	.byte	0x04, 0x17
        /*006a*/ 	.short	(.L_23 - .L_22)
.L_22:
        /*006c*/ 	.word	0x00000000
        /*0070*/ 	.short	0x0002
        /*0072*/ 	.short	0x0010
        /*0074*/ 	.byte	0x00, 0xf4, 0x21, 0x00


	//----- nvinfo : EIATTR_KPARAM_INFO
	.align		4
.L_23:
        /*0078*/ 	.byte	0x04, 0x17
        /*007a*/ 	.short	(.L_25 - .L_24)
.L_24:
        /*007c*/ 	.word	0x00000000
        /*0080*/ 	.short	0x0001
        /*0082*/ 	.short	0x0008
        /*0084*/ 	.byte	0x00, 0xf4, 0x21, 0x00


	//----- nvinfo : EIATTR_KPARAM_INFO
	.align		4
.L_25:
        /*0088*/ 	.byte	0x04, 0x17
        /*008a*/ 	.short	(.L_27 - .L_26)
.L_26:
        /*008c*/ 	.word	0x00000000
        /*0090*/ 	.short	0x0000
        /*0092*/ 	.short	0x0000
        /*0094*/ 	.byte	0x00, 0xf4, 0x21, 0x00


	//----- nvinfo : EIATTR_SPARSE_MMA_MASK
	.align		4
.L_27:
        /*0098*/ 	.byte	0x03, 0x50
        /*009a*/ 	.short	0x0000


	//----- nvinfo : EIATTR_MAXREG_COUNT
	.align		4
        /*009c*/ 	.byte	0x03, 0x1b
        /*009e*/ 	.short	0x00ff


	//----- nvinfo : EIATTR_EXIT_INSTR_OFFSETS
	.align		4
        /*00a0*/ 	.byte	0x04, 0x1c
        /*00a2*/ 	.short	(.L_29 - .L_28)


	//   ....[0]....
.L_28:
        /*00a4*/ 	.word	0x000013a0


	//----- nvinfo : EIATTR_REQNTID
	.align		4
.L_29:
        /*00a8*/ 	.byte	0x04, 0x10
        /*00aa*/ 	.short	(.L_31 - .L_30)
.L_30:
        /*00ac*/ 	.word	0x00000080
        /*00b0*/ 	.word	0x00000001
        /*00b4*/ 	.word	0x00000001


	//----- nvinfo : EIATTR_CBANK_PARAM_SIZE
	.align		4
.L_31:
        /*00b8*/ 	.byte	0x03, 0x19
        /*00ba*/ 	.short	0x0044


	//----- nvinfo : EIATTR_PARAM_CBANK
	.align		4
        /*00bc*/ 	.byte	0x04, 0x0a
        /*00be*/ 	.short	(.L_33 - .L_32)
	.align		4
.L_32:
        /*00c0*/ 	.word	index@(.nv.constant0.triton_poi_fused__unsafe_index_add_mul_sub_12)
        /*00c4*/ 	.short	0x0210
        /*00c6*/ 	.short	0x0044


	//----- nvinfo : EIATTR_SW_WAR
	.align		4
.L_33:
        /*00c8*/ 	.byte	0x04, 0x36
        /*00ca*/ 	.short	(.L_35 - .L_34)
.L_34:
        /*00cc*/ 	.word	0x00000008
.L_35:


//--------------------- .nv.callgraph             --------------------------
	.section	.nv.callgraph,"",@"SHT_CUDA_CALLGRAPH"
	.align	4
	.sectionentsize	8
	.align		4
        /*0000*/ 	.word	0x00000000
	.align		4
        /*0004*/ 	.word	0xffffffff
	.align		4
        /*0008*/ 	.word	0x00000000
	.align		4
        /*000c*/ 	.word	0xfffffffe
	.align		4
        /*0010*/ 	.word	0x00000000
	.align		4
        /*0014*/ 	.word	0xfffffffd
	.align		4
        /*0018*/ 	.word	0x00000000
	.align		4
        /*001c*/ 	.word	0xfffffffc


//--------------------- .text.triton_poi_fused__unsafe_index_add_mul_sub_12 --------------------------
	.section	.text.triton_poi_fused__unsafe_index_add_mul_sub_12,"ax",@progbits
	.align	128
        .global         triton_poi_fused__unsafe_index_add_mul_sub_12
        .type           triton_poi_fused__unsafe_index_add_mul_sub_12,@function
        .size           triton_poi_fused__unsafe_index_add_mul_sub_12,(.L_x_1 - triton_poi_fused__unsafe_index_add_mul_sub_12)
        .other          triton_poi_fused__unsafe_index_add_mul_sub_12,@"STO_CUDA_ENTRY STV_DEFAULT"
triton_poi_fused__unsafe_index_add_mul_sub_12:
.text.triton_poi_fused__unsafe_index_add_mul_sub_12:
[----:B------:R-:W-:Y:S01]  /*0000*/  LDC R1, c[0x0][0x28] ;  /* 0x00000a00ff017b82 */ /* 0x000fe20000000800 */
[----:B------:R-:W1:Y:S07]  /*0010*/  S2R R0, SR_TID.X ;  /* 0x0000000000007919 */ /* 0x000e6e0000002100 */
[----:B------:R-:W2:Y:S01]  /*0020*/  LDC.64 R46, c[0x0][0x218] ;  /* 0x00008600ff2e7b82 */ /* 0x000ea20000000a00 */
[----:B------:R-:W-:Y:S01]  /*0030*/  ULDC.64 UR4, c[0x0][0x208] ;  /* 0x0000820000047ab9 */ /* 0x000fe20000000a00 */
[----:B------:R-:W-:Y:S01]  /*0040*/  ULDC.64 UR6, c[0x0][0x228] ;  /* 0x00008a0000067ab9 */ /* 0x000fe20000000a00 */
[----:B------:R-:W3:Y:S05]  /*0050*/  S2R R19, SR_CTAID.X ;  /* 0x0000000000137919 */ /* 0x000eea0000002500 */
[----:B------:R-:W4:Y:S08]  /*0060*/  LDC.64 R44, c[0x0][0x240] ;  /* 0x00009000ff2c7b82 */ /* 0x000f300000000a00 */
[----:B------:R-:W5:Y:S08]  /*0070*/  LDC.64 R8, c[0x0][0x220] ;  /* 0x00008800ff087b82 */ /* 0x000f700000000a00 */
[----:B------:R-:W5:Y:S01]  /*0080*/  LDC.64 R16, c[0x0][0x230] ;  /* 0x00008c00ff107b82 */ /* 0x000f620000000a00 */
[----:B-1----:R-:W-:-:S05]  /*0090*/  IMAD.SHL.U32 R0, R0, 0x4, RZ ;  /* 0x0000000400007824 */ /* 0x002fca00078e00ff */
[----:B------:R-:W-:-:S05]  /*00a0*/  LOP3.LUT R0, R0, 0x1fc, RZ, 0xc0, !PT ;  /* 0x000001fc00007812 */ /* 0x000fca00078ec0ff */
[----:B---3--:R-:W-:-:S05]  /*00b0*/  IMAD R2, R19, 0x400, R0 ;  /* 0x0000040013027824 */ /* 0x008fca00078e0200 */
[----:B------:R-:W-:-:S04]  /*00c0*/  SHF.R.S32.HI R3, RZ, 0x1f, R2 ;  /* 0x0000001fff037819 */ /* 0x000fc80000011402 */
[----:B------:R-:W-:-:S04]  /*00d0*/  LEA.HI R3, R3, R2, RZ, 0x3 ;  /* 0x0000000203037211 */ /* 0x000fc800078f18ff */
[----:B------:R-:W-:Y:S02]  /*00e0*/  SHF.R.S32.HI R43, RZ, 0x3, R3 ;  /* 0x00000003ff2b7819 */ /* 0x000fe40000011403 */
[----:B------:R-:W-:Y:S02]  /*00f0*/  LOP3.LUT R27, R3, 0xfffffff8, RZ, 0xc0, !PT ;  /* 0xfffffff8031b7812 */ /* 0x000fe400078ec0ff */
[----:B------:R-:W-:-:S04]  /*0100*/  LEA.HI R0, R43, R43, RZ, 0x3 ;  /* 0x0000002b2b007211 */ /* 0x000fc800078f18ff */
[----:B------:R-:W-:-:S04]  /*0110*/  LOP3.LUT R0, R0, 0xfffffff8, RZ, 0xc0, !PT ;  /* 0xfffffff800007812 */ /* 0x000fc800078ec0ff */
[----:B------:R-:W-:-:S05]  /*0120*/  IADD3 R43, R43, -R0, RZ ;  /* 0x800000002b2b7210 */ /* 0x000fca0007ffe0ff */
[----:B--2---:R-:W-:-:S04]  /*0130*/  IMAD.WIDE R10, R43, 0x8, R46 ;  /* 0x000000082b0a7825 */ /* 0x004fc800078e022e */
[----:B----4-:R-:W-:Y:S02]  /*0140*/  IMAD.WIDE R20, R43, 0x8, R44 ;  /* 0x000000082b147825 */ /* 0x010fe400078e022c */
[----:B------:R-:W2:Y:S02]  /*0150*/  LDG.E.EL.64 R10, desc[UR4][R10.64] ;  /* 0x000000040a0a7981 */ /* 0x000ea4000c2e1b00 */
[----:B------:R-:W-:Y:S02]  /*0160*/  IMAD.IADD R27, R2, 0x1, -R27 ;  /* 0x00000001021b7824 */ /* 0x000fe400078e0a1b */
[----:B------:R-:W3:Y:S02]  /*0170*/  LDG.E.EL.64 R20, desc[UR4][R20.64] ;  /* 0x0000000414147981 */ /* 0x000ee4000c2e1b00 */
[----:B-----5:R-:W-:-:S04]  /*0180*/  IMAD.WIDE R4, R27, 0x8, R8 ;  /* 0x000000081b047825 */ /* 0x020fc800078e0208 */
[----:B0-----:R-:W-:Y:S02]  /*0190*/  IMAD.WIDE R12, R27, 0x8, R16 ;  /* 0x000000081b0c7825 */ /* 0x001fe400078e0210 */
[----:B------:R-:W4:Y:S04]  /*01a0*/  LDG.E.EL.128 R4, desc[UR4][R4.64] ;  /* 0x0000000404047981 */ /* 0x000f28000c2e1d00 */
[----:B------:R-:W5:Y:S01]  /*01b0*/  LDG.E.EL.128 R12, desc[UR4][R12.64] ;  /* 0x000000040c0c7981 */ /* 0x000f62000c2e1d00 */
[----:B------:R-:W-:Y:S01]  /*01c0*/  SHF.R.S32.HI R39, RZ, 0x15, R19 ;  /* 0x00000015ff277819 */ /* 0x000fe20000011413 */
[----:B------:R-:W-:-:S03]  /*01d0*/  VIADD R0, R2, 0x2 ;  /* 0x0000000202007836 */ /* 0x000fc60000000000 */
[----:B------:R-:W-:-:S04]  /*01e0*/  SGXT R39, R39, 0x1 ;  /* 0x000000012727781a */ /* 0x000fc80000000200 */
[----:B------:R-:W-:-:S04]  /*01f0*/  LEA.HI R3, R39, R0, RZ, 0x3 ;  /* 0x0000000027037211 */ /* 0x000fc800078f18ff */
[----:B------:R-:W-:-:S04]  /*0200*/  LOP3.LUT R3, R3, 0xfffffff8, RZ, 0xc0, !PT ;  /* 0xfffffff803037812 */ /* 0x000fc800078ec0ff */
[----:B------:R-:W-:-:S05]  /*0210*/  IADD3 R19, R0, -R3, RZ ;  /* 0x8000000300137210 */ /* 0x000fca0007ffe0ff */
[----:B------:R-:W-:-:S04]  /*0220*/  IMAD.WIDE R8, R19, 0x8, R8 ;  /* 0x0000000813087825 */ /* 0x000fc800078e0208 */
[----:B------:R-:W-:Y:S01]  /*0230*/  IMAD.WIDE R16, R19, 0x8, R16 ;  /* 0x0000000813107825 */ /* 0x000fe200078e0210 */
[----:B--2---:R-:W-:Y:S02]  /*0240*/  SHF.R.U32.HI R23, RZ, 0x1d, R11 ;  /* 0x0000001dff177819 */ /* 0x004fe4000001160b */
[----:B---3--:R-:W-:Y:S02]  /*0250*/  SHF.R.U32.HI R25, RZ, 0x1d, R21 ;  /* 0x0000001dff197819 */ /* 0x008fe40000011615 */
[----:B------:R-:W-:Y:S02]  /*0260*/  LOP3.LUT R23, R23, 0x4, RZ, 0xc0, !PT ;  /* 0x0000000417177812 */ /* 0x000fe400078ec0ff */
[----:B------:R-:W-:Y:S02]  /*0270*/  LOP3.LUT R25, R25, 0x4, RZ, 0xc0, !PT ;  /* 0x0000000419197812 */ /* 0x000fe400078ec0ff */
[----:B------:R-:W-:Y:S02]  /*0280*/  IADD3 R23, P0, R10, R23, RZ ;  /* 0x000000170a177210 */ /* 0x000fe40007f1e0ff */
[----:B------:R-:W-:-:S02]  /*0290*/  IADD3 R10, P1, R20, R25, RZ ;  /* 0x00000019140a7210 */ /* 0x000fc40007f3e0ff */
[----:B----4-:R-:W-:Y:S01]  /*02a0*/  SHF.R.U32.HI R3, RZ, 0x1b, R5 ;  /* 0x0000001bff037819 */ /* 0x010fe20000011605 */
[----:B------:R-:W-:Y:S01]  /*02b0*/  IMAD.X R18, RZ, RZ, R11, P0 ;  /* 0x000000ffff127224 */ /* 0x000fe200000e060b */
[----:B------:R-:W-:Y:S01]  /*02c0*/  LEA R20, P0, R4, UR6, 0x2 ;  /* 0x0000000604147c11 */ /* 0x000fe2000f8010ff */
[----:B------:R-:W-:Y:S01]  /*02d0*/  IMAD.X R21, RZ, RZ, R21, P1 ;  /* 0x000000ffff157224 */ /* 0x000fe200008e0615 */
[----:B------:R-:W-:Y:S02]  /*02e0*/  LEA R11, P1, R6, UR6, 0x2 ;  /* 0x00000006060b7c11 */ /* 0x000fe4000f8210ff */
[----:B------:R-:W-:Y:S02]  /*02f0*/  LOP3.LUT R3, R3, 0x10, RZ, 0xc0, !PT ;  /* 0x0000001003037812 */ /* 0x000fe400078ec0ff */
[----:B------:R-:W-:Y:S02]  /*0300*/  LEA.HI.X R5, R4, UR7, R5, 0x2, P0 ;  /* 0x0000000704057c11 */ /* 0x000fe400080f1405 */
[----:B------:R-:W-:-:S02]  /*0310*/  SHF.R.U32.HI R0, RZ, 0x1b, R7 ;  /* 0x0000001bff007819 */ /* 0x000fc40000011607 */
[----:B------:R-:W-:Y:S02]  /*0320*/  LEA.HI.X R25, R6, UR7, R7, 0x2, P1 ;  /* 0x0000000706197c11 */ /* 0x000fe400088f1407 */
[----:B------:R-:W-:Y:S02]  /*0330*/  LEA.HI R4, R39, R2, RZ, 0x6 ;  /* 0x0000000227047211 */ /* 0x000fe400078f30ff */
[----:B-----5:R-:W-:Y:S02]  /*0340*/  LEA R7, P2, R12, UR6, 0x2 ;  /* 0x000000060c077c11 */ /* 0x020fe4000f8410ff */
[----:B------:R-:W-:Y:S02]  /*0350*/  SHF.R.U32.HI R6, RZ, 0x1b, R13 ;  /* 0x0000001bff067819 */ /* 0x000fe4000001160d */
[----:B------:R-:W-:Y:S02]  /*0360*/  IADD3 R3, P1, R3, R20, RZ ;  /* 0x0000001403037210 */ /* 0x000fe40007f3e0ff */
[----:B------:R-:W-:-:S02]  /*0370*/  SHF.R.S32.HI R20, RZ, 0x6, R4 ;  /* 0x00000006ff147819 */ /* 0x000fc40000011404 */
[----:B------:R-:W-:Y:S02]  /*0380*/  LEA.HI.X R4, R12, UR7, R13, 0x2, P2 ;  /* 0x000000070c047c11 */ /* 0x000fe400090f140d */
[----:B------:R-:W-:Y:S01]  /*0390*/  LOP3.LUT R6, R6, 0x10, RZ, 0xc0, !PT ;  /* 0x0000001006067812 */ /* 0x000fe200078ec0ff */
[----:B------:R-:W0:Y:S01]  /*03a0*/  LDC.64 R12, c[0x0][0x238] ;  /* 0x00008e00ff0c7b82 */ /* 0x000e220000000a00 */
[----:B------:R-:W-:Y:S02]  /*03b0*/  LOP3.LUT R0, R0, 0x10, RZ, 0xc0, !PT ;  /* 0x0000001000007812 */ /* 0x000fe400078ec0ff */
[----:B------:R-:W-:Y:S02]  /*03c0*/  IADD3 R6, P2, R6, R7, RZ ;  /* 0x0000000706067210 */ /* 0x000fe40007f5e0ff */
[C---:B------:R-:W-:Y:S01]  /*03d0*/  SHF.L.U64.HI R7, R23.reuse, 0x4, R18 ;  /* 0x0000000417077819 */ /* 0x040fe20000010212 */
[----:B------:R-:W-:Y:S01]  /*03e0*/  IMAD.SHL.U32 R23, R23, 0x10, RZ ;  /* 0x0000001017177824 */ /* 0x000fe200078e00ff */
[----:B------:R-:W-:Y:S01]  /*03f0*/  IADD3.X R5, RZ, R5, RZ, P1, !PT ;  /* 0x00000005ff057210 */ /* 0x000fe20000ffe4ff */
[----:B------:R-:W-:Y:S01]  /*0400*/  IMAD.X R4, RZ, RZ, R4, P2 ;  /* 0x000000ffff047224 */ /* 0x000fe200010e0604 */
[C---:B------:R-:W-:Y:S01]  /*0410*/  SHF.L.U64.HI R22, R10.reuse, 0x4, R21 ;  /* 0x000000040a167819 */ /* 0x040fe20000010215 */
[----:B------:R-:W-:Y:S01]  /*0420*/  IMAD.SHL.U32 R21, R10, 0x10, RZ ;  /* 0x000000100a157824 */ /* 0x000fe200078e00ff */
[----:B------:R-:W-:Y:S01]  /*0430*/  IADD3 R30, P1, R23, R3, RZ ;  /* 0x00000003171e7210 */ /* 0x000fe20007f3e0ff */
[----:B------:R-:W2:Y:S01]  /*0440*/  LDG.E.EL.128 R16, desc[UR4][R16.64] ;  /* 0x0000000410107981 */ /* 0x000ea2000c2e1d00 */
[----:B------:R-:W-:-:S02]  /*0450*/  IADD3 R34, P2, R6, R23, RZ ;  /* 0x0000001706227210 */ /* 0x000fc40007f5e0ff */
[----:B------:R-:W-:Y:S01]  /*0460*/  IADD3 R0, P0, R0, R11, RZ ;  /* 0x0000000b00007210 */ /* 0x000fe20007f1e0ff */
[----:B------:R-:W-:Y:S01]  /*0470*/  IMAD.X R31, R7, 0x1, R5, P1 ;  /* 0x00000001071f7824 */ /* 0x000fe200008e0605 */
[----:B------:R-:W-:Y:S01]  /*0480*/  SHF.L.U32 R20, R20, 0x4, RZ ;  /* 0x0000000414147819 */ /* 0x000fe200000006ff */
[----:B------:R-:W3:Y:S01]  /*0490*/  LDG.E.EL.128 R8, desc[UR4][R8.64] ;  /* 0x0000000408087981 */ /* 0x000ee2000c2e1d00 */
[----:B------:R-:W-:Y:S01]  /*04a0*/  IMAD.X R35, R4, 0x1, R7, P2 ;  /* 0x0000000104237824 */ /* 0x000fe200010e0607 */
[----:B------:R-:W-:Y:S02]  /*04b0*/  SHF.R.U32.HI R29, RZ, 0x1b, R15 ;  /* 0x0000001bff1d7819 */ /* 0x000fe4000001160f */
[----:B------:R-:W-:Y:S01]  /*04c0*/  LEA R24, P1, R14, UR6, 0x2 ;  /* 0x000000060e187c11 */ /* 0x000fe2000f8210ff */
[C---:B------:R-:W-:Y:S01]  /*04d0*/  IMAD.WIDE R30, R20.reuse, 0x4, R30 ;  /* 0x00000004141e7825 */ /* 0x040fe200078e021e */
[----:B------:R-:W-:Y:S02]  /*04e0*/  LOP3.LUT R29, R29, 0x10, RZ, 0xc0, !PT ;  /* 0x000000101d1d7812 */ /* 0x000fe400078ec0ff */
[----:B------:R-:W-:Y:S01]  /*04f0*/  IADD3 R32, P3, R21, R3, RZ ;  /* 0x0000000315207210 */ /* 0x000fe20007f7e0ff */
[----:B------:R-:W-:Y:S01]  /*0500*/  IMAD.WIDE R34, R20, 0x4, R34 ;  /* 0x0000000414227825 */ /* 0x000fe200078e0222 */
[----:B------:R-:W-:Y:S01]  /*0510*/  LEA.HI.X R14, R14, UR7, R15, 0x2, P1 ;  /* 0x000000070e0e7c11 */ /* 0x000fe200088f140f */
[----:B------:R-:W4:Y:S01]  /*0520*/  LDG.E.EL R31, desc[UR4][R30.64] ;  /* 0x000000041e1f7981 */ /* 0x000f22000c2e1900 */
[----:B------:R-:W-:Y:S01]  /*0530*/  IADD3 R24, P1, R29, R24, RZ ;  /* 0x000000181d187210 */ /* 0x000fe20007f3e0ff */
[----:B0-----:R-:W-:Y:S01]  /*0540*/  IMAD.WIDE R12, R27, 0x4, R12 ;  /* 0x000000041b0c7825 */ /* 0x001fe200078e020c */
[----:B------:R-:W-:Y:S01]  /*0550*/  IADD3 R40, P2, R21, R6, RZ ;  /* 0x0000000615287210 */ /* 0x000fe20007f5e0ff */
[----:B------:R0:W4:Y:S01]  /*0560*/  LDG.E.EL R34, desc[UR4][R34.64] ;  /* 0x0000000422227981 */ /* 0x000122000c2e1900 */
[----:B------:R-:W-:-:S02]  /*0570*/  IADD3.X R29, RZ, R14, RZ, P1, !PT ;  /* 0x0000000eff1d7210 */ /* 0x000fc40000ffe4ff */
[----:B------:R-:W-:Y:S01]  /*0580*/  IADD3.X R33, R22, R5, RZ, P3, !PT ;  /* 0x0000000516217210 */ /* 0x000fe20001ffe4ff */
[----:B------:R-:W5:Y:S01]  /*0590*/  LDG.E.EL.128 R12, desc[UR4][R12.64] ;  /* 0x000000040c0c7981 */ /* 0x000f62000c2e1d00 */
[----:B------:R-:W-:Y:S01]  /*05a0*/  IMAD.X R41, R22, 0x1, R4, P2 ;  /* 0x0000000116297824 */ /* 0x000fe200010e0604 */
[----:B------:R-:W-:Y:S01]  /*05b0*/  IADD3 R36, P1, R24, R23, RZ ;  /* 0x0000001718247210 */ /* 0x000fe20007f3e0ff */
[----:B------:R-:W-:Y:S02]  /*05c0*/  IMAD.X R25, RZ, RZ, R25, P0 ;  /* 0x000000ffff197224 */ /* 0x000fe400000e0619 */
[----:B------:R-:W-:Y:S01]  /*05d0*/  IMAD.WIDE R32, R20, 0x4, R32 ;  /* 0x0000000414207825 */ /* 0x000fe200078e0220 */
[----:B------:R-:W-:-:S03]  /*05e0*/  IADD3 R26, P0, R0, R23, RZ ;  /* 0x00000017001a7210 */ /* 0x000fc60007f1e0ff */
[C---:B------:R-:W-:Y:S01]  /*05f0*/  IMAD.WIDE R40, R20.reuse, 0x4, R40 ;  /* 0x0000000414287825 */ /* 0x040fe200078e0228 */
[----:B------:R-:W-:Y:S01]  /*0600*/  IADD3.X R37, R29, R7, RZ, P1, !PT ;  /* 0x000000071d257210 */ /* 0x000fe20000ffe4ff */
[----:B------:R-:W2:Y:S02]  /*0610*/  LDG.E.EL R33, desc[UR4][R32.64] ;  /* 0x0000000420217981 */ /* 0x000ea4000c2e1900 */
[----:B------:R-:W-:Y:S02]  /*0620*/  IMAD.X R27, R25, 0x1, R7, P0 ;  /* 0x00000001191b7824 */ /* 0x000fe400000e0607 */
[----:B------:R-:W2:Y:S01]  /*0630*/  LDG.E.EL R30, desc[UR4][R40.64] ;  /* 0x00000004281e7981 */ /* 0x000ea2000c2e1900 */
[----:B------:R-:W-:-:S04]  /*0640*/  IMAD.WIDE R36, R20, 0x4, R36 ;  /* 0x0000000414247825 */ /* 0x000fc800078e0224 */
[----:B------:R-:W-:Y:S02]  /*0650*/  IMAD.WIDE R26, R20, 0x4, R26 ;  /* 0x00000004141a7825 */ /* 0x000fe400078e021a */
[----:B------:R-:W2:Y:S04]  /*0660*/  LDG.E.EL R37, desc[UR4][R36.64] ;  /* 0x0000000424257981 */ /* 0x000ea8000c2e1900 */
[----:B------:R1:W2:Y:S01]  /*0670*/  LDG.E.EL R32, desc[UR4][R26.64] ;  /* 0x000000041a207981 */ /* 0x0002a2000c2e1900 */
[----:B------:R-:W-:-:S05]  /*0680*/  VIADD R28, R2, 0x200 ;  /* 0x00000200021c7836 */ /* 0x000fca0000000000 */
[----:B0-----:R-:W-:Y:S01]  /*0690*/  LEA.HI R35, R39, R28, RZ, 0x3 ;  /* 0x0000001c27237211 */ /* 0x001fe200078f18ff */
[----:B-1----:R-:W0:Y:S03]  /*06a0*/  LDC.64 R26, c[0x0][0x248] ;  /* 0x00009200ff1a7b82 */ /* 0x002e260000000a00 */
[----:B------:R-:W-:-:S04]  /*06b0*/  SHF.R.S32.HI R35, RZ, 0x3, R35 ;  /* 0x00000003ff237819 */ /* 0x000fc80000011423 */
[----:B------:R-:W-:-:S04]  /*06c0*/  LEA.HI R38, R35, R35, RZ, 0x3 ;  /* 0x0000002323267211 */ /* 0x000fc800078f18ff */
[----:B------:R-:W-:Y:S02]  /*06d0*/  LOP3.LUT R38, R38, 0xfffffff8, RZ, 0xc0, !PT ;  /* 0xfffffff826267812 */ /* 0x000fe400078ec0ff */
[----:B------:R-:W-:-:S03]  /*06e0*/  IADD3 R40, P0, R21, R0, RZ ;  /* 0x0000000015287210 */ /* 0x000fc60007f1e0ff */
[----:B------:R-:W-:Y:S01]  /*06f0*/  IMAD.IADD R35, R35, 0x1, -R38 ;  /* 0x0000000123237824 */ /* 0x000fe200078e0a26 */
[----:B------:R-:W-:-:S03]  /*0700*/  IADD3.X R41, R22, R25, RZ, P0, !PT ;  /* 0x0000001916297210 */ /* 0x000fc600007fe4ff */
[----:B------:R-:W-:-:S04]  /*0710*/  IMAD.WIDE R46, R35, 0x8, R46 ;  /* 0x00000008232e7825 */ /* 0x000fc800078e022e */
[----:B------:R-:W-:-:S04]  /*0720*/  IMAD.WIDE R44, R35, 0x8, R44 ;  /* 0x00000008232c7825 */ /* 0x000fc800078e022c */
[----:B0-----:R-:W-:-:S04]  /*0730*/  IMAD.WIDE R48, R35, 0x4, R26 ;  /* 0x0000000423307825 */ /* 0x001fc800078e021a */
[----:B------:R-:W-:Y:S01]  /*0740*/  IMAD.WIDE R42, R43, 0x4, R26 ;  /* 0x000000042b2a7825 */ /* 0x000fe200078e021a */
[----:B------:R-:W-:Y:S01]  /*0750*/  LEA.HI R28, R39, R28, RZ, 0x6 ;  /* 0x0000001c271c7211 */ /* 0x000fe200078f30ff */
[----:B------:R-:W2:Y:S04]  /*0760*/  LDG.E.EL R26, desc[UR4][R48.64] ;  /* 0x00000004301a7981 */ /* 0x000ea8000c2e1900 */
[----:B------:R0:W2:Y:S01]  /*0770*/  LDG.E.EL R27, desc[UR4][R42.64] ;  /* 0x000000042a1b7981 */ /* 0x0000a2000c2e1900 */
[----:B------:R-:W-:-:S06]  /*0780*/  IMAD.WIDE R40, R20, 0x4, R40 ;  /* 0x0000000414287825 */ /* 0x000fcc00078e0228 */
[----:B------:R-:W2:Y:S01]  /*0790*/  LDG.E.EL R40, desc[UR4][R40.64] ;  /* 0x0000000428287981 */ /* 0x000ea2000c2e1900 */
[C---:B---3--:R-:W-:Y:S02]  /*07a0*/  LEA R35, P0, R8.reuse, UR6, 0x2 ;  /* 0x0000000608237c11 */ /* 0x048fe4000f8010ff */
[--C-:B------:R-:W-:Y:S02]  /*07b0*/  SHF.R.U32.HI R36, RZ, 0x1b, R9.reuse ;  /* 0x0000001bff247819 */ /* 0x100fe40000011609 */
[----:B------:R-:W-:Y:S02]  /*07c0*/  LEA.HI.X R38, R8, UR7, R9, 0x2, P0 ;  /* 0x0000000708267c11 */ /* 0x000fe400080f1409 */
[----:B------:R-:W-:Y:S02]  /*07d0*/  IADD3 R8, P1, R21, R24, RZ ;  /* 0x0000001815087210 */ /* 0x000fe40007f3e0ff */
[----:B------:R-:W-:-:S03]  /*07e0*/  LOP3.LUT R36, R36, 0x10, RZ, 0xc0, !PT ;  /* 0x0000001024247812 */ /* 0x000fc600078ec0ff */
[----:B------:R-:W-:Y:S01]  /*07f0*/  IMAD.X R9, R22, 0x1, R29, P1 ;  /* 0x0000000116097824 */ /* 0x000fe200008e061d */
[----:B------:R-:W-:Y:S01]  /*0800*/  IADD3 R36, P0, R36, R35, RZ ;  /* 0x0000002324247210 */ /* 0x000fe20007f1e0ff */
[----:B----4-:R-:W-:Y:S01]  /*0810*/  FADD R34, -R31, R34 ;  /* 0x000000221f227221 */ /* 0x010fe20000000100 */
[----:B------:R-:W-:-:S04]  /*0820*/  IMAD.WIDE R8, R20, 0x4, R8 ;  /* 0x0000000414087825 */ /* 0x000fc800078e0208 */
[----:B-----5:R-:W-:Y:S01]  /*0830*/  FFMA R34, R12, R34, R31 ;  /* 0x000000220c227223 */ /* 0x020fe2000000001f */
[----:B------:R-:W-:Y:S01]  /*0840*/  IMAD.X R31, RZ, RZ, R38, P0 ;  /* 0x000000ffff1f7224 */ /* 0x000fe200000e0626 */
[----:B0-----:R-:W-:Y:S01]  /*0850*/  IADD3 R42, P0, R36, R23, RZ ;  /* 0x00000017242a7210 */ /* 0x001fe20007f1e0ff */
[----:B------:R2:W3:Y:S03]  /*0860*/  LDG.E.EL R35, desc[UR4][R8.64] ;  /* 0x0000000408237981 */ /* 0x0004e6000c2e1900 */
[----:B------:R-:W-:Y:S02]  /*0870*/  IADD3.X R43, R31, R7, RZ, P0, !PT ;  /* 0x000000071f2b7210 */ /* 0x000fe400007fe4ff */
[----:B--2---:R-:W-:Y:S02]  /*0880*/  SHF.R.U32.HI R8, RZ, 0x1b, R17 ;  /* 0x0000001bff087819 */ /* 0x004fe40000011611 */
[----:B------:R-:W-:-:S02]  /*0890*/  LEA R9, P0, R16, UR6, 0x2 ;  /* 0x0000000610097c11 */ /* 0x000fc4000f8010ff */
[----:B------:R-:W-:Y:S02]  /*08a0*/  LOP3.LUT R8, R8, 0x10, RZ, 0xc0, !PT ;  /* 0x0000001008087812 */ /* 0x000fe400078ec0ff */
[----:B------:R-:W-:Y:S02]  /*08b0*/  LEA.HI.X R17, R16, UR7, R17, 0x2, P0 ;  /* 0x0000000710117c11 */ /* 0x000fe400080f1411 */
[C---:B------:R-:W-:Y:S02]  /*08c0*/  LEA R38, P0, R10.reuse, UR6, 0x2 ;  /* 0x000000060a267c11 */ /* 0x040fe4000f8010ff */
[----:B------:R-:W-:Y:S02]  /*08d0*/  IADD3 R16, P1, R8, R9, RZ ;  /* 0x0000000908107210 */ /* 0x000fe40007f3e0ff */
[----:B------:R-:W-:Y:S02]  /*08e0*/  LEA.HI.X R39, R10, UR7, R11, 0x2, P0 ;  /* 0x000000070a277c11 */ /* 0x000fe400080f140b */
[----:B------:R-:W-:Y:S01]  /*08f0*/  IADD3 R8, P0, R16, R23, RZ ;  /* 0x0000001710087210 */ /* 0x000fe20007f1e0ff */
[----:B------:R-:W-:-:S02]  /*0900*/  IMAD.X R17, RZ, RZ, R17, P1 ;  /* 0x000000ffff117224 */ /* 0x000fc400008e0611 */
[----:B------:R-:W-:Y:S01]  /*0910*/  FADD R30, -R33, R30 ;  /* 0x0000001e211e7221 */ /* 0x000fe20000000100 */
[----:B------:R-:W-:-:S04]  /*0920*/  IMAD.WIDE R42, R20, 0x4, R42 ;  /* 0x00000004142a7825 */ /* 0x000fc800078e022a */
[----:B------:R-:W-:Y:S02]  /*0930*/  IMAD.X R9, R17, 0x1, R7, P0 ;  /* 0x0000000111097824 */ /* 0x000fe400000e0607 */
[----:B------:R-:W-:Y:S02]  /*0940*/  FFMA R30, R12, R30, R33 ;  /* 0x0000001e0c1e7223 */ /* 0x000fe40000000021 */
[----:B------:R0:W2:Y:S01]  /*0950*/  LDG.E.EL R33, desc[UR4][R42.64] ;  /* 0x000000042a217981 */ /* 0x0000a2000c2e1900 */
[----:B------:R-:W-:Y:S01]  /*0960*/  FADD R37, -R32, R37 ;  /* 0x0000002520257221 */ /* 0x000fe20000000100 */
[----:B0-----:R-:W-:Y:S02]  /*0970*/  IMAD.WIDE R42, R20, 0x4, R8 ;  /* 0x00000004142a7825 */ /* 0x001fe400078e0208 */
[----:B------:R-:W4:Y:S02]  /*0980*/  LDG.E.EL.64 R8, desc[UR4][R46.64] ;  /* 0x000000042e087981 */ /* 0x000f24000c2e1b00 */
[----:B------:R-:W-:Y:S01]  /*0990*/  FFMA R32, R13, R37, R32 ;  /* 0x000000250d207223 */ /* 0x000fe20000000020 */
[----:B------:R-:W-:-:S02]  /*09a0*/  SHF.R.U32.HI R37, RZ, 0x1b, R11 ;  /* 0x0000001bff257819 */ /* 0x000fc4000001160b */
[----:B------:R0:W5:Y:S04]  /*09b0*/  LDG.E.EL.64 R10, desc[UR4][R44.64] ;  /* 0x000000042c0a7981 */ /* 0x000168000c2e1b00 */
[----:B------:R-:W2:Y:S01]  /*09c0*/  LDG.E.EL R42, desc[UR4][R42.64] ;  /* 0x000000042a2a7981 */ /* 0x000ea2000c2e1900 */
[----:B------:R-:W-:Y:S02]  /*09d0*/  SHF.R.U32.HI R41, RZ, 0x1b, R19 ;  /* 0x0000001bff297819 */ /* 0x000fe40000011613 */
[----:B------:R-:W-:Y:S02]  /*09e0*/  LOP3.LUT R37, R37, 0x10, RZ, 0xc0, !PT ;  /* 0x0000001025257812 */ /* 0x000fe400078ec0ff */
[----:B------:R-:W-:Y:S02]  /*09f0*/  LEA R48, P1, R18, UR6, 0x2 ;  /* 0x0000000612307c11 */ /* 0x000fe4000f8210ff */
[----:B------:R-:W-:-:S02]  /*0a00*/  LOP3.LUT R41, R41, 0x10, RZ, 0xc0, !PT ;  /* 0x0000001029297812 */ /* 0x000fc400078ec0ff */
[----:B------:R-:W-:Y:S02]  /*0a10*/  IADD3 R38, P0, R37, R38, RZ ;  /* 0x0000002625267210 */ /* 0x000fe40007f1e0ff */
[----:B------:R-:W-:Y:S02]  /*0a20*/  LEA.HI.X R37, R18, UR7, R19, 0x2, P1 ;  /* 0x0000000712257c11 */ /* 0x000fe400088f1413 */
[----:B------:R-:W-:Y:S02]  /*0a30*/  IADD3 R18, P1, R41, R48, RZ ;  /* 0x0000003029127210 */ /* 0x000fe40007f3e0ff */
[----:B------:R-:W-:Y:S02]  /*0a40*/  IADD3.X R19, RZ, R39, RZ, P0, !PT ;  /* 0x00000027ff137210 */ /* 0x000fe400007fe4ff */
[----:B------:R-:W-:Y:S01]  /*0a50*/  IADD3 R48, P0, R38, R23, RZ ;  /* 0x0000001726307210 */ /* 0x000fe20007f1e0ff */
[----:B------:R-:W-:Y:S01]  /*0a60*/  IMAD.X R37, RZ, RZ, R37, P1 ;  /* 0x000000ffff257224 */ /* 0x000fe200008e0625 */
[----:B0-----:R-:W-:-:S03]  /*0a70*/  IADD3 R44, P1, R21, R36, RZ ;  /* 0x00000024152c7210 */ /* 0x001fc60007f3e0ff */
[----:B------:R-:W-:Y:S01]  /*0a80*/  IMAD.X R49, R19, 0x1, R7, P0 ;  /* 0x0000000113317824 */ /* 0x000fe200000e0607 */
[----:B------:R-:W-:Y:S01]  /*0a90*/  IADD3 R46, P0, R18, R23, RZ ;  /* 0x00000017122e7210 */ /* 0x000fe20007f1e0ff */
[----:B------:R-:W-:-:S03]  /*0aa0*/  IMAD.X R45, R22, 0x1, R31, P1 ;  /* 0x00000001162d7824 */ /* 0x000fc600008e061f */
[----:B------:R-:W-:Y:S01]  /*0ab0*/  IADD3.X R47, R37, R7, RZ, P0, !PT ;  /* 0x00000007252f7210 */ /* 0x000fe200007fe4ff */
[----:B------:R-:W-:Y:S01]  /*0ac0*/  IMAD.WIDE R52, R20, 0x4, R44 ;  /* 0x0000000414347825 */ /* 0x000fe200078e022c */
[----:B------:R-:W-:-:S03]  /*0ad0*/  IADD3 R44, P0, R21, R16, RZ ;  /* 0x00000010152c7210 */ /* 0x000fc60007f1e0ff */
[----:B------:R-:W-:Y:S01]  /*0ae0*/  IMAD.WIDE R50, R20, 0x4, R46 ;  /* 0x0000000414327825 */ /* 0x000fe200078e022e */
[----:B------:R-:W-:Y:S01]  /*0af0*/  SHF.R.S32.HI R28, RZ, 0x6, R28 ;  /* 0x00000006ff1c7819 */ /* 0x000fe2000001141c */
[----:B------:R-:W2:Y:S02]  /*0b00*/  LDG.E.EL R7, desc[UR4][R52.64] ;  /* 0x0000000434077981 */ /* 0x000ea4000c2e1900 */
[----:B------:R-:W-:Y:S01]  /*0b10*/  IMAD.X R45, R22, 0x1, R17, P0 ;  /* 0x00000001162d7824 */ /* 0x000fe200000e0611 */
[----:B------:R-:W-:Y:S01]  /*0b20*/  IADD3 R46, P0, R21, R38, RZ ;  /* 0x00000026152e7210 */ /* 0x000fe20007f1e0ff */
[----:B------:R0:W2:Y:S03]  /*0b30*/  LDG.E.EL R23, desc[UR4][R50.64] ;  /* 0x0000000432177981 */ /* 0x0000a6000c2e1900 */
[----:B------:R-:W-:Y:S01]  /*0b40*/  IADD3.X R47, R22, R19, RZ, P0, !PT ;  /* 0x00000013162f7210 */ /* 0x000fe200007fe4ff */
[----:B------:R-:W-:-:S04]  /*0b50*/  IMAD.WIDE R48, R20, 0x4, R48 ;  /* 0x0000000414307825 */ /* 0x000fc800078e0230 */
[----:B0-----:R-:W-:Y:S01]  /*0b60*/  IMAD.WIDE R50, R20, 0x4, R46 ;  /* 0x0000000414327825 */ /* 0x001fe200078e022e */
[----:B------:R-:W-:-:S04]  /*0b70*/  IADD3 R46, P1, R21, R18, RZ ;  /* 0x00000012152e7210 */ /* 0x000fc80007f3e0ff */
[----:B------:R-:W-:Y:S02]  /*0b80*/  IADD3.X R47, R22, R37, RZ, P1, !PT ;  /* 0x00000025162f7210 */ /* 0x000fe40000ffe4ff */
[----:B------:R-:W-:Y:S01]  /*0b90*/  SHF.L.U32 R41, R28, 0x4, RZ ;  /* 0x000000041c297819 */ /* 0x000fe200000006ff */
[----:B---3--:R-:W-:-:S04]  /*0ba0*/  FADD R35, -R40, R35 ;  /* 0x0000002328237221 */ /* 0x008fc80000000100 */
[----:B------:R-:W-:Y:S02]  /*0bb0*/  FFMA R35, R13, R35, R40 ;  /* 0x000000230d237223 */ /* 0x000fe40000000028 */
[----:B------:R0:W3:Y:S02]  /*0bc0*/  LDG.E.EL R40, desc[UR4][R48.64] ;  /* 0x0000000430287981 */ /* 0x0000e4000c2e1900 */
[----:B0-----:R-:W-:Y:S01]  /*0bd0*/  IMAD.WIDE R48, R20, 0x4, R44 ;  /* 0x0000000414307825 */ /* 0x001fe200078e022c */
[----:B----4-:R-:W-:-:S04]  /*0be0*/  SHF.R.U32.HI R39, RZ, 0x1d, R9 ;  /* 0x0000001dff277819 */ /* 0x010fc80000011609 */
[----:B------:R-:W-:-:S04]  /*0bf0*/  LOP3.LUT R39, R39, 0x4, RZ, 0xc0, !PT ;  /* 0x0000000427277812 */ /* 0x000fc800078ec0ff */
[----:B------:R-:W-:Y:S02]  /*0c00*/  IADD3 R8, P0, R8, R39, RZ ;  /* 0x0000002708087210 */ /* 0x000fe40007f1e0ff */
[----:B-----5:R-:W-:-:S04]  /*0c10*/  SHF.R.U32.HI R39, RZ, 0x1d, R11 ;  /* 0x0000001dff277819 */ /* 0x020fc8000001160b */
[----:B------:R-:W-:Y:S01]  /*0c20*/  LOP3.LUT R39, R39, 0x4, RZ, 0xc0, !PT ;  /* 0x0000000427277812 */ /* 0x000fe200078ec0ff */
[----:B------:R-:W-:-:S03]  /*0c30*/  IMAD.X R9, RZ, RZ, R9, P0 ;  /* 0x000000ffff097224 */ /* 0x000fc600000e0609 */
[----:B------:R-:W-:-:S05]  /*0c40*/  IADD3 R39, P0, R10, R39, RZ ;  /* 0x000000270a277210 */ /* 0x000fca0007f1e0ff */
[----:B------:R-:W-:Y:S01]  /*0c50*/  IMAD.X R10, RZ, RZ, R11, P0 ;  /* 0x000000ffff0a7224 */ /* 0x000fe200000e060b */
[C---:B------:R-:W-:Y:S02]  /*0c60*/  SHF.L.U32 R11, R8.reuse, 0x4, RZ ;  /* 0x00000004080b7819 */ /* 0x040fe400000006ff */
[----:B------:R-:W-:Y:S02]  /*0c70*/  SHF.L.U64.HI R22, R8, 0x4, R9 ;  /* 0x0000000408167819 */ /* 0x000fe40000010209 */
[----:B------:R-:W-:Y:S02]  /*0c80*/  IADD3 R8, P0, R6, R11, RZ ;  /* 0x0000000b06087210 */ /* 0x000fe40007f1e0ff */
[C---:B------:R-:W-:Y:S01]  /*0c90*/  SHF.L.U64.HI R10, R39.reuse, 0x4, R10 ;  /* 0x00000004270a7819 */ /* 0x040fe2000001020a */
[----:B------:R-:W-:Y:S01]  /*0ca0*/  IMAD.SHL.U32 R39, R39, 0x10, RZ ;  /* 0x0000001027277824 */ /* 0x000fe200078e00ff */
[----:B------:R-:W-:Y:S01]  /*0cb0*/  IADD3.X R9, R4, R22, RZ, P0, !PT ;  /* 0x0000001604097210 */ /* 0x000fe200007fe4ff */
[----:B--2---:R-:W-:Y:S01]  /*0cc0*/  FADD R44, -R33, R42 ;  /* 0x0000002a212c7221 */ /* 0x004fe20000000100 */
[----:B------:R-:W-:Y:S01]  /*0cd0*/  IMAD.WIDE R20, R20, 0x4, R46 ;  /* 0x0000000414147825 */ /* 0x000fe200078e022e */
[----:B------:R0:W2:Y:S01]  /*0ce0*/  LDG.E.EL R42, desc[UR4][R48.64] ;  /* 0x00000004302a7981 */ /* 0x0000a2000c2e1900 */
[----:B------:R-:W-:-:S02]  /*0cf0*/  IADD3 R46, P1, R39, R6, RZ ;  /* 0x00000006272e7210 */ /* 0x000fc40007f3e0ff */
[----:B------:R-:W-:Y:S02]  /*0d00*/  FFMA R44, R14, R44, R33 ;  /* 0x0000002c0e2c7223 */ /* 0x000fe40000000021 */
[----:B------:R-:W4:Y:S01]  /*0d10*/  LDG.E.EL R33, desc[UR4][R50.64] ;  /* 0x0000000432217981 */ /* 0x000f22000c2e1900 */
[----:B------:R-:W-:-:S03]  /*0d20*/  IMAD.X R47, R10, 0x1, R4, P1 ;  /* 0x000000010a2f7824 */ /* 0x000fc600008e0604 */
[----:B------:R-:W4:Y:S01]  /*0d30*/  LDG.E.EL R20, desc[UR4][R20.64] ;  /* 0x0000000414147981 */ /* 0x000f22000c2e1900 */
[C---:B0-----:R-:W-:Y:S01]  /*0d40*/  IMAD.WIDE R48, R41.reuse, 0x4, R8 ;  /* 0x0000000429307825 */ /* 0x041fe200078e0208 */
[----:B------:R-:W-:Y:S02]  /*0d50*/  IADD3 R8, P0, R11, R3, RZ ;  /* 0x000000030b087210 */ /* 0x000fe40007f1e0ff */
[----:B------:R-:W-:Y:S01]  /*0d60*/  IADD3 R4, P1, R39, R3, RZ ;  /* 0x0000000327047210 */ /* 0x000fe20007f3e0ff */
[C---:B------:R-:W-:Y:S01]  /*0d70*/  IMAD.WIDE R46, R41.reuse, 0x4, R46 ;  /* 0x00000004292e7825 */ /* 0x040fe200078e022e */
[----:B------:R0:W5:Y:S03]  /*0d80*/  LDG.E.EL R6, desc[UR4][R48.64] ;  /* 0x0000000430067981 */ /* 0x000166000c2e1900 */
[----:B------:R-:W-:Y:S01]  /*0d90*/  IMAD.X R9, R22, 0x1, R5, P0 ;  /* 0x0000000116097824 */ /* 0x000fe200000e0605 */
[----:B------:R-:W-:Y:S01]  /*0da0*/  IADD3.X R5, R10, R5, RZ, P1, !PT ;  /* 0x000000050a057210 */ /* 0x000fe20000ffe4ff */
[----:B------:R1:W5:Y:S01]  /*0db0*/  LDG.E.EL R28, desc[UR4][R46.64] ;  /* 0x000000042e1c7981 */ /* 0x000362000c2e1900 */
[----:B0-----:R-:W-:Y:S01]  /*0dc0*/  IMAD.WIDE R48, R41, 0x4, R8 ;  /* 0x0000000429307825 */ /* 0x001fe200078e0208 */
[----:B------:R-:W-:-:S03]  /*0dd0*/  IADD3 R8, P1, R39, R0, RZ ;  /* 0x0000000027087210 */ /* 0x000fc60007f3e0ff */
[----:B-1----:R-:W-:Y:S01]  /*0de0*/  IMAD.WIDE R46, R41, 0x4, R4 ;  /* 0x00000004292e7825 */ /* 0x002fe200078e0204 */
[----:B------:R-:W-:Y:S01]  /*0df0*/  IADD3 R4, P0, R11, R0, RZ ;  /* 0x000000000b047210 */ /* 0x000fe20007f1e0ff */
[----:B------:R-:W5:Y:S01]  /*0e00*/  LDG.E.EL R43, desc[UR4][R48.64] ;  /* 0x00000004302b7981 */ /* 0x000f62000c2e1900 */
[----:B------:R-:W-:-:S03]  /*0e10*/  IADD3.X R9, R10, R25, RZ, P1, !PT ;  /* 0x000000190a097210 */ /* 0x000fc60000ffe4ff */
[----:B------:R-:W-:Y:S01]  /*0e20*/  IMAD.X R5, R22, 0x1, R25, P0 ;  /* 0x0000000116057824 */ /* 0x000fe200000e0619 */
[----:B------:R0:W5:Y:S01]  /*0e30*/  LDG.E.EL R3, desc[UR4][R46.64] ;  /* 0x000000042e037981 */ /* 0x000162000c2e1900 */
[----:B------:R-:W-:Y:S01]  /*0e40*/  IMAD.WIDE R50, R41, 0x4, R8 ;  /* 0x0000000429327825 */ /* 0x000fe200078e0208 */
[----:B------:R-:W-:-:S03]  /*0e50*/  IADD3 R8, P1, R39, R24, RZ ;  /* 0x0000001827087210 */ /* 0x000fc60007f3e0ff */
[----:B------:R-:W-:Y:S01]  /*0e60*/  IMAD.WIDE R52, R41, 0x4, R4 ;  /* 0x0000000429347825 */ /* 0x000fe200078e0204 */
[----:B------:R-:W-:Y:S01]  /*0e70*/  IADD3 R4, P0, R24, R11, RZ ;  /* 0x0000000b18047210 */ /* 0x000fe20007f1e0ff */
[----:B------:R1:W5:Y:S01]  /*0e80*/  LDG.E.EL R0, desc[UR4][R50.64] ;  /* 0x0000000432007981 */ /* 0x000362000c2e1900 */
[----:B------:R-:W-:-:S03]  /*0e90*/  IADD3.X R9, R10, R29, RZ, P1, !PT ;  /* 0x0000001d0a097210 */ /* 0x000fc60000ffe4ff */
[----:B------:R-:W-:Y:S01]  /*0ea0*/  IMAD.X R5, R29, 0x1, R22, P0 ;  /* 0x000000011d057824 */ /* 0x000fe200000e0616 */
[----:B------:R1:W5:Y:S01]  /*0eb0*/  LDG.E.EL R25, desc[UR4][R52.64] ;  /* 0x0000000434197981 */ /* 0x000362000c2e1900 */
[----:B0-----:R-:W-:Y:S01]  /*0ec0*/  IMAD.WIDE R46, R41, 0x4, R8 ;  /* 0x00000004292e7825 */ /* 0x001fe200078e0208 */
[----:B------:R-:W-:-:S03]  /*0ed0*/  IADD3 R8, P1, R39, R36, RZ ;  /* 0x0000002427087210 */ /* 0x000fc60007f3e0ff */
[----:B------:R-:W-:Y:S01]  /*0ee0*/  IMAD.WIDE R48, R41, 0x4, R4 ;  /* 0x0000000429307825 */ /* 0x000fe200078e0204 */
[----:B------:R-:W-:Y:S01]  /*0ef0*/  IADD3 R4, P0, R11, R36, RZ ;  /* 0x000000240b047210 */ /* 0x000fe20007f1e0ff */
[----:B------:R0:W5:Y:S01]  /*0f00*/  LDG.E.EL R29, desc[UR4][R46.64] ;  /* 0x000000042e1d7981 */ /* 0x000162000c2e1900 */
[----:B------:R-:W-:-:S03]  /*0f10*/  IADD3.X R9, R10, R31, RZ, P1, !PT ;  /* 0x0000001f0a097210 */ /* 0x000fc60000ffe4ff */
[----:B------:R-:W-:Y:S01]  /*0f20*/  IMAD.X R5, R22, 0x1, R31, P0 ;  /* 0x0000000116057824 */ /* 0x000fe200000e061f */
[----:B------:R-:W5:Y:S01]  /*0f30*/  LDG.E.EL R24, desc[UR4][R48.64] ;  /* 0x0000000430187981 */ /* 0x000f62000c2e1900 */
[----:B-1----:R-:W-:Y:S01]  /*0f40*/  IMAD.WIDE R50, R41, 0x4, R8 ;  /* 0x0000000429327825 */ /* 0x002fe200078e0208 */
[----:B------:R-:W-:-:S03]  /*0f50*/  IADD3 R8, P0, R16, R11, RZ ;  /* 0x0000000b10087210 */ /* 0x000fc60007f1e0ff */
[----:B------:R-:W-:Y:S01]  /*0f60*/  IMAD.WIDE R52, R41, 0x4, R4 ;  /* 0x0000000429347825 */ /* 0x000fe200078e0204 */
[----:B0-----:R-:W-:Y:S01]  /*0f70*/  IADD3 R46, P1, R18, R11, RZ ;  /* 0x0000000b122e7210 */ /* 0x001fe20007f3e0ff */
[----:B------:R-:W5:Y:S02]  /*0f80*/  LDG.E.EL R31, desc[UR4][R50.64] ;  /* 0x00000004321f7981 */ /* 0x000f64000c2e1900 */
[--C-:B------:R-:W-:Y:S01]  /*0f90*/  IMAD.X R9, R17, 0x1, R22.reuse, P0 ;  /* 0x0000000111097824 */ /* 0x100fe200000e0616 */
[----:B------:R-:W-:Y:S01]  /*0fa0*/  IADD3 R4, P0, R11, R38, RZ ;  /* 0x000000260b047210 */ /* 0x000fe20007f1e0ff */
[----:B------:R-:W5:Y:S01]  /*0fb0*/  LDG.E.EL R45, desc[UR4][R52.64] ;  /* 0x00000004342d7981 */ /* 0x000f62000c2e1900 */
[----:B------:R-:W-:Y:S02]  /*0fc0*/  IADD3 R38, P2, R39, R38, RZ ;  /* 0x0000002627267210 */ /* 0x000fe40007f5e0ff */
[----:B------:R-:W-:Y:S02]  /*0fd0*/  IADD3 R16, P3, R39, R16, RZ ;  /* 0x0000001027107210 */ /* 0x000fe40007f7e0ff */
[----:B------:R-:W-:Y:S01]  /*0fe0*/  IADD3 R18, P4, R39, R18, RZ ;  /* 0x0000001227127210 */ /* 0x000fe20007f9e0ff */
[----:B------:R-:W-:Y:S01]  /*0ff0*/  IMAD.X R39, R10, 0x1, R19, P2 ;  /* 0x000000010a277824 */ /* 0x000fe200010e0613 */
[----:B------:R-:W-:Y:S01]  /*1000*/  IADD3.X R5, R22, R19, RZ, P0, !PT ;  /* 0x0000001316057210 */ /* 0x000fe200007fe4ff */
[----:B------:R-:W-:Y:S01]  /*1010*/  IMAD.X R47, R37, 0x1, R22, P1 ;  /* 0x00000001252f7824 */ /* 0x000fe200008e0616 */
[----:B------:R-:W-:-:S02]  /*1020*/  IADD3.X R17, R10, R17, RZ, P3, !PT ;  /* 0x000000110a117210 */ /* 0x000fc40001ffe4ff */
[----:B------:R-:W-:Y:S01]  /*1030*/  IADD3.X R19, R10, R37, RZ, P4, !PT ;  /* 0x000000250a137210 */ /* 0x000fe200027fe4ff */
[C---:B------:R-:W-:Y:S01]  /*1040*/  IMAD.WIDE R8, R41.reuse, 0x4, R8 ;  /* 0x0000000429087825 */ /* 0x040fe200078e0208 */
[----:B------:R-:W0:Y:S03]  /*1050*/  LDC.64 R10, c[0x0][0x210] ;  /* 0x00008400ff0a7b82 */ /* 0x000e260000000a00 */
[C---:B------:R-:W-:Y:S02]  /*1060*/  IMAD.WIDE R4, R41.reuse, 0x4, R4 ;  /* 0x0000000429047825 */ /* 0x040fe400078e0204 */
[----:B------:R-:W5:Y:S02]  /*1070*/  LDG.E.EL R8, desc[UR4][R8.64] ;  /* 0x0000000408087981 */ /* 0x000f64000c2e1900 */
[C---:B------:R-:W-:Y:S02]  /*1080*/  IMAD.WIDE R38, R41.reuse, 0x4, R38 ;  /* 0x0000000429267825 */ /* 0x040fe400078e0226 */
[----:B------:R1:W5:Y:S02]  /*1090*/  LDG.E.EL R4, desc[UR4][R4.64] ;  /* 0x0000000404047981 */ /* 0x000364000c2e1900 */
[----:B------:R-:W-:-:S02]  /*10a0*/  IMAD.WIDE R16, R41, 0x4, R16 ;  /* 0x0000000429107825 */ /* 0x000fc400078e0210 */
[----:B------:R-:W5:Y:S02]  /*10b0*/  LDG.E.EL R38, desc[UR4][R38.64] ;  /* 0x0000000426267981 */ /* 0x000f64000c2e1900 */
[C---:B------:R-:W-:Y:S02]  /*10c0*/  IMAD.WIDE R46, R41.reuse, 0x4, R46 ;  /* 0x00000004292e7825 */ /* 0x040fe400078e022e */
[----:B------:R-:W5:Y:S02]  /*10d0*/  LDG.E.EL R16, desc[UR4][R16.64] ;  /* 0x0000000410107981 */ /* 0x000f64000c2e1900 */
[----:B------:R-:W-:Y:S02]  /*10e0*/  IMAD.WIDE R18, R41, 0x4, R18 ;  /* 0x0000000429127825 */ /* 0x000fe400078e0212 */
[----:B------:R-:W5:Y:S04]  /*10f0*/  LDG.E.EL R47, desc[UR4][R46.64] ;  /* 0x000000042e2f7981 */ /* 0x000f68000c2e1900 */
[----:B------:R-:W5:Y:S01]  /*1100*/  LDG.E.EL R19, desc[UR4][R18.64] ;  /* 0x0000000412137981 */ /* 0x000f62000c2e1900 */
[----:B-1----:R-:W-:Y:S01]  /*1110*/  FADD R5, -R32, R35 ;  /* 0x0000002320057221 */ /* 0x002fe20000000100 */
[----:B0-----:R-:W-:-:S04]  /*1120*/  IMAD.WIDE R10, R2, 0x4, R10 ;  /* 0x00000004020a7825 */ /* 0x001fc800078e020a */
[----:B------:R-:W-:Y:S01]  /*1130*/  FFMA R5, R27, R5, R32 ;  /* 0x000000051b057223 */ /* 0x000fe20000000020 */
[----:B---3--:R-:W-:-:S04]  /*1140*/  FADD R23, -R40, R23 ;  /* 0x0000001728177221 */ /* 0x008fc80000000100 */
[----:B------:R-:W-:Y:S01]  /*1150*/  FFMA R40, R15, R23, R40 ;  /* 0x000000170f287223 */ /* 0x000fe20000000028 */
[----:B--2---:R-:W-:-:S04]  /*1160*/  FADD R42, -R7, R42 ;  /* 0x0000002a072a7221 */ /* 0x004fc80000000100 */
[----:B------:R-:W-:Y:S01]  /*1170*/  FFMA R7, R14, R42, R7 ;  /* 0x0000002a0e077223 */ /* 0x000fe20000000007 */
[----:B----4-:R-:W-:-:S03]  /*1180*/  FADD R20, -R33, R20 ;  /* 0x0000001421147221 */ /* 0x010fc60000000100 */
[----:B------:R-:W-:Y:S01]  /*1190*/  FADD R7, -R44, R7 ;  /* 0x000000072c077221 */ /* 0x000fe20000000100 */
[----:B------:R-:W-:-:S04]  /*11a0*/  FFMA R33, R15, R20, R33 ;  /* 0x000000140f217223 */ /* 0x000fc80000000021 */
[----:B------:R-:W-:Y:S01]  /*11b0*/  FADD R33, -R40, R33 ;  /* 0x0000002128217221 */ /* 0x000fe20000000100 */
[----:B-----5:R-:W-:Y:S01]  /*11c0*/  FADD R6, -R43, R6 ;  /* 0x000000062b067221 */ /* 0x020fe20000000100 */
[----:B------:R-:W-:-:S03]  /*11d0*/  FADD R28, -R3, R28 ;  /* 0x0000001c031c7221 */ /* 0x000fc60000000100 */
[C---:B------:R-:W-:Y:S01]  /*11e0*/  FFMA R43, R12.reuse, R6, R43 ;  /* 0x000000060c2b7223 */ /* 0x040fe2000000002b */
[----:B------:R-:W-:Y:S01]  /*11f0*/  FFMA R12, R12, R28, R3 ;  /* 0x0000001c0c0c7223 */ /* 0x000fe20000000003 */
[----:B------:R-:W-:-:S03]  /*1200*/  FFMA R6, R27, R7, R44 ;  /* 0x000000071b067223 */ /* 0x000fc6000000002c */
[----:B------:R-:W-:Y:S01]  /*1210*/  FADD R12, -R43, R12 ;  /* 0x0000000c2b0c7221 */ /* 0x000fe20000000100 */
[----:B------:R-:W-:Y:S01]  /*1220*/  FADD R29, -R0, R29 ;  /* 0x0000001d001d7221 */ /* 0x000fe20000000100 */
[----:B------:R-:W-:-:S03]  /*1230*/  FADD R24, -R25, R24 ;  /* 0x0000001819187221 */ /* 0x000fc60000000100 */
[C---:B------:R-:W-:Y:S01]  /*1240*/  FFMA R0, R13.reuse, R29, R0 ;  /* 0x0000001d0d007223 */ /* 0x040fe20000000000 */
[----:B------:R-:W-:-:S04]  /*1250*/  FFMA R25, R13, R24, R25 ;  /* 0x000000180d197223 */ /* 0x000fc80000000019 */
[----:B------:R-:W-:Y:S01]  /*1260*/  FADD R0, -R25, R0 ;  /* 0x0000000019007221 */ /* 0x000fe20000000100 */
[----:B------:R-:W-:Y:S01]  /*1270*/  FFMA R7, R27, R33, R40 ;  /* 0x000000211b077223 */ /* 0x000fe20000000028 */
[C---:B------:R-:W-:Y:S02]  /*1280*/  FFMA R12, R26.reuse, R12, R43 ;  /* 0x0000000c1a0c7223 */ /* 0x040fe4000000002b */
[----:B------:R-:W-:Y:S01]  /*1290*/  FFMA R13, R26, R0, R25 ;  /* 0x000000001a0d7223 */ /* 0x000fe20000000019 */
[----:B------:R-:W-:-:S04]  /*12a0*/  FADD R8, -R45, R8 ;  /* 0x000000082d087221 */ /* 0x000fc80000000100 */
[----:B------:R-:W-:Y:S01]  /*12b0*/  FFMA R45, R14, R8, R45 ;  /* 0x000000080e2d7223 */ /* 0x000fe2000000002d */
[----:B------:R-:W-:Y:S01]  /*12c0*/  FADD R16, -R31, R16 ;  /* 0x000000101f107221 */ /* 0x000fe20000000100 */
[----:B------:R-:W-:Y:S01]  /*12d0*/  FADD R47, -R4, R47 ;  /* 0x0000002f042f7221 */ /* 0x000fe20000000100 */
[----:B------:R-:W-:Y:S02]  /*12e0*/  FADD R19, -R38, R19 ;  /* 0x0000001326137221 */ /* 0x000fe40000000100 */
[----:B------:R-:W-:Y:S01]  /*12f0*/  FFMA R16, R14, R16, R31 ;  /* 0x000000100e107223 */ /* 0x000fe2000000001f */
[C---:B------:R-:W-:Y:S01]  /*1300*/  FFMA R47, R15.reuse, R47, R4 ;  /* 0x0000002f0f2f7223 */ /* 0x040fe20000000004 */
[----:B------:R-:W-:Y:S01]  /*1310*/  FFMA R38, R15, R19, R38 ;  /* 0x000000130f267223 */ /* 0x000fe20000000026 */
[----:B------:R-:W-:Y:S01]  /*1320*/  FADD R4, -R34, R30 ;  /* 0x0000001e22047221 */ /* 0x000fe20000000100 */
[----:B------:R-:W-:Y:S02]  /*1330*/  FADD R16, -R45, R16 ;  /* 0x000000102d107221 */ /* 0x000fe40000000100 */
[----:B------:R-:W-:Y:S01]  /*1340*/  FADD R38, -R47, R38 ;  /* 0x000000262f267221 */ /* 0x000fe20000000100 */
[----:B------:R-:W-:Y:S01]  /*1350*/  FFMA R4, R27, R4, R34 ;  /* 0x000000041b047223 */ /* 0x000fe20000000022 */
[----:B------:R-:W-:-:S02]  /*1360*/  FFMA R14, R26, R16, R45 ;  /* 0x000000101a0e7223 */ /* 0x000fc4000000002d */
[----:B------:R-:W-:Y:S02]  /*1370*/  FFMA R15, R26, R38, R47 ;  /* 0x000000261a0f7223 */ /* 0x000fe4000000002f */
[----:B------:R-:W-:Y:S04]  /*1380*/  STG.E.128 desc[UR4][R10.64], R4 ;  /* 0x000000040a007986 */ /* 0x000fe8000c101d04 */
[----:B------:R-:W-:Y:S01]  /*1390*/  STG.E.128 desc[UR4][R10.64+0x800], R12 ;  /* 0x0008000c0a007986 */ /* 0x000fe2000c101d04 */
[----:B------:R-:W-:Y:S05]  /*13a0*/  EXIT ;  /* 0x000000000000794d */ /* 0x000fea0003800000 */
.L_x_0:
[----:B------:R-:W-:-:S00]  /*13b0*/  BRA `(.L_x_0) ;  /* 0xfffffffc00fc7947 */ /* 0x000fc0000383ffff */
[----:B------:R-:W-:-:S00]  /*13c0*/  NOP ;  /* 0x0000000000007918 */ /* 0x000fc00000000000 */
        /* <DEDUP_REMOVED lines=11> */
.L_x_1:


//--------------------- .nv.constant0.triton_poi_fused__unsafe_index_add_mul_sub_12 --------------------------
	.section	.nv.constant0.triton_poi_fused__unsafe_index_add_mul_sub_12,"a",@progbits
	.sectionflags	@""
	.align	4
.nv.constant0.triton_poi_fused__unsafe_index_add_mul_sub_12:
	.zero		596
